	.headerflags	@"EF_CUDA_TEXMODE_UNIFIED EF_CUDA_64BIT_ADDRESS EF_CUDA_ACCELERATORS EF_CUDA_SM90 EF_CUDA_VIRTUAL_SM(EF_CUDA_SM90)"
	.elftype	@"ET_EXEC"


//--------------------- .nv.info                  --------------------------
	.section	.nv.info,"",@"SHT_CUDA_INFO"
	.align	4


	//----- nvinfo : EIATTR_REGCOUNT
	.align		4
        /*0000*/ 	.byte	0x04, 0x2f
        /*0002*/ 	.short	(.L_1 - .L_0)
	.align		4
.L_0:
        /*0004*/ 	.word	index@(triton_poi_fused_avg_pool2d_38)
        /*0008*/ 	.word	0x00000020


	//----- nvinfo : EIATTR_MIN_STACK_SIZE
	.align		4
.L_1:
        /*000c*/ 	.byte	0x04, 0x12
        /*000e*/ 	.short	(.L_3 - .L_2)
	.align		4
.L_2:
        /*0010*/ 	.word	index@(triton_poi_fused_avg_pool2d_38)
        /*0014*/ 	.word	0x00000000


	//----- nvinfo : EIATTR_FRAME_SIZE
	.align		4
.L_3:
        /*0018*/ 	.byte	0x04, 0x11
        /*001a*/ 	.short	(.L_5 - .L_4)
	.align		4
.L_4:
        /*001c*/ 	.word	index@(triton_poi_fused_avg_pool2d_38)
        /*0020*/ 	.word	0x00000000


	//----- nvinfo : EIATTR_MIN_STACK_SIZE
	.align		4
.L_5:
        /*0024*/ 	.byte	0x04, 0x12
        /*0026*/ 	.short	(.L_7 - .L_6)
	.align		4
.L_6:
        /*0028*/ 	.word	index@(triton_poi_fused_avg_pool2d_38)
        /*002c*/ 	.word	0x00000000
.L_7:


//--------------------- .nv.info.triton_poi_fused_avg_pool2d_38 --------------------------
	.section	.nv.info.triton_poi_fused_avg_pool2d_38,"",@"SHT_CUDA_INFO"
	.sectionflags	@""
	.align	4


	//----- nvinfo : EIATTR_CUDA_API_VERSION
	.align		4
        /*0000*/ 	.byte	0x04, 0x37
        /*0002*/ 	.short	(.L_9 - .L_8)
.L_8:
        /*0004*/ 	.word	0x0000007c


	//----- nvinfo : EIATTR_KPARAM_INFO
	.align		4
.L_9:
        /*0008*/ 	.byte	0x04, 0x17
        /*000a*/ 	.short	(.L_11 - .L_10)
.L_10:
        /*000c*/ 	.word	0x00000000
        /*0010*/ 	.short	0x0002
        /*0012*/ 	.short	0x0010
        /*0014*/ 	.byte	0x00, 0xf0, 0x11, 0x00


	//----- nvinfo : EIATTR_KPARAM_INFO
	.align		4
.L_11:
        /*0018*/ 	.byte	0x04, 0x17
        /*001a*/ 	.short	(.L_13 - .L_12)
.L_12:
        /*001c*/ 	.word	0x00000000
        /*0020*/ 	.short	0x0001
        /*0022*/ 	.short	0x0008
        /*0024*/ 	.byte	0x00, 0xf4, 0x21, 0x00


	//----- nvinfo : EIATTR_KPARAM_INFO
	.align		4
.L_13:
        /*0028*/ 	.byte	0x04, 0x17
        /*002a*/ 	.short	(.L_15 - .L_14)
.L_14:
        /*002c*/ 	.word	0x00000000
        /*0030*/ 	.short	0x0000
        /*0032*/ 	.short	0x0000
        /*0034*/ 	.byte	0x00, 0xf4, 0x21, 0x00


	//----- nvinfo : EIATTR_SPARSE_MMA_MASK
	.align		4
.L_15:
        /*0038*/ 	.byte	0x03, 0x50
        /*003a*/ 	.short	0x0000


	//----- nvinfo : EIATTR_MAXREG_COUNT
	.align		4
        /*003c*/ 	.byte	0x03, 0x1b
        /*003e*/ 	.short	0x00ff


	//----- nvinfo : EIATTR_EXIT_INSTR_OFFSETS
	.align		4
        /*0040*/ 	.byte	0x04, 0x1c
        /*0042*/ 	.short	(.L_17 - .L_16)


	//   ....[0]....
.L_16:
        /*0044*/ 	.word	0x000009a0


	//   ....[1]....
        /*0048*/ 	.word	0x000009c0


	//----- nvinfo : EIATTR_REQNTID
	.align		4
.L_17:
        /*004c*/ 	.byte	0x04, 0x10
        /*004e*/ 	.short	(.L_19 - .L_18)
.L_18:
        /*0050*/ 	.word	0x00000100
        /*0054*/ 	.word	0x00000001
        /*0058*/ 	.word	0x00000001


	//----- nvinfo : EIATTR_CBANK_PARAM_SIZE
	.align		4
.L_19:
        /*005c*/ 	.byte	0x03, 0x19
        /*005e*/ 	.short	0x0014


	//----- nvinfo : EIATTR_PARAM_CBANK
	.align		4
        /*0060*/ 	.byte	0x04, 0x0a
        /*0062*/ 	.short	(.L_21 - .L_20)
	.align		4
.L_20:
        /*0064*/ 	.word	index@(.nv.constant0.triton_poi_fused_avg_pool2d_38)
        /*0068*/ 	.short	0x0210
        /*006a*/ 	.short	0x0014


	//----- nvinfo : EIATTR_SW_WAR
	.align		4
.L_21:
        /*006c*/ 	.byte	0x04, 0x36
        /*006e*/ 	.short	(.L_23 - .L_22)
.L_22:
        /*0070*/ 	.word	0x00000008
.L_23:


//--------------------- .nv.callgraph             --------------------------
	.section	.nv.callgraph,"",@"SHT_CUDA_CALLGRAPH"
	.align	4
	.sectionentsize	8
	.align		4
        /*0000*/ 	.word	0x00000000
	.align		4
        /*0004*/ 	.word	0xffffffff
	.align		4
        /*0008*/ 	.word	0x00000000
	.align		4
        /*000c*/ 	.word	0xfffffffe
	.align		4
        /*0010*/ 	.word	0x00000000
	.align		4
        /*0014*/ 	.word	0xfffffffd
	.align		4
        /*0018*/ 	.word	0x00000000
	.align		4
        /*001c*/ 	.word	0xfffffffc


//--------------------- .text.triton_poi_fused_avg_pool2d_38 --------------------------
	.section	.text.triton_poi_fused_avg_pool2d_38,"ax",@progbits
	.align	128
        .global         triton_poi_fused_avg_pool2d_38
        .type           triton_poi_fused_avg_pool2d_38,@function
        .size           triton_poi_fused_avg_pool2d_38,(.L_x_1 - triton_poi_fused_avg_pool2d_38)
        .other          triton_poi_fused_avg_pool2d_38,@"STO_CUDA_ENTRY STV_DEFAULT"
triton_poi_fused_avg_pool2d_38:
.text.triton_poi_fused_avg_pool2d_38:
[----:B------:R-:W0:Y:S02]  /*0000*/  LDC R1, c[0x0][0x28] ;  /* 0x00000a00ff017b82 */ /* 0x000e240000000800 */
[----:B------:R-:W1:Y:S01]  /*0010*/  S2R R0, SR_TID.X ;  /* 0x0000000000007919 */ /* 0x000e620000002100 */
[----:B------:R-:W-:Y:S01]  /*0020*/  IMAD.MOV.U32 R8, RZ, RZ, RZ ;  /* 0x000000ffff087224 */ /* 0x000fe200078e00ff */
[----:B------:R-:W2:Y:S01]  /*0030*/  LDC.64 R20, c[0x0][0x210] ;  /* 0x00008400ff147b82 */ /* 0x000ea20000000a00 */
[----:B------:R-:W-:Y:S01]  /*0040*/  ULDC.64 UR4, c[0x0][0x208] ;  /* 0x0000820000047ab9 */ /* 0x000fe20000000a00 */
[----:B------:R-:W3:Y:S01]  /*0050*/  S2R R9, SR_CTAID.X ;  /* 0x0000000000097919 */ /* 0x000ee20000002500 */
[----:B-1----:R-:W-:-:S05]  /*0060*/  IMAD.SHL.U32 R0, R0, 0x2, RZ ;  /* 0x0000000200007824 */ /* 0x002fca00078e00ff */
[----:B------:R-:W-:-:S05]  /*0070*/  LOP3.LUT R0, R0, 0x1fe, RZ, 0xc0, !PT ;  /* 0x000001fe00007812 */ /* 0x000fca00078ec0ff */
[----:B---3--:R-:W-:-:S04]  /*0080*/  IMAD R9, R9, 0x200, R0 ;  /* 0x0000020009097824 */ /* 0x008fc800078e0200 */
[----:B------:R-:W-:-:S04]  /*0090*/  IMAD.HI R2, R9, 0x2aaaaaab, RZ ;  /* 0x2aaaaaab09027827 */ /* 0x000fc800078e02ff */
[----:B------:R-:W-:Y:S01]  /*00a0*/  IMAD.HI R0, R9, -0x5f5f5f5f, R8 ;  /* 0xa0a0a0a109007827 */ /* 0x000fe200078e0208 */
[----:B------:R-:W-:-:S04]  /*00b0*/  SHF.R.U32.HI R3, RZ, 0x1f, R2 ;  /* 0x0000001fff037819 */ /* 0x000fc80000011602 */
[----:B------:R-:W-:Y:S02]  /*00c0*/  LEA.HI.SX32 R2, R2, R3, 0x19 ;  /* 0x0000000302027211 */ /* 0x000fe400078fcaff */
[----:B------:R-:W-:-:S03]  /*00d0*/  SHF.R.U32.HI R3, RZ, 0x1f, R0 ;  /* 0x0000001fff037819 */ /* 0x000fc60000011600 */
[----:B------:R-:W-:Y:S01]  /*00e0*/  IMAD.HI R4, R2, 0x78787879, RZ ;  /* 0x7878787902047827 */ /* 0x000fe200078e02ff */
[----:B------:R-:W-:-:S04]  /*00f0*/  LEA.HI.SX32 R3, R0, R3, 0x13 ;  /* 0x0000000300037211 */ /* 0x000fc800078f9aff */
[----:B------:R-:W-:Y:S01]  /*0100*/  SHF.R.U32.HI R5, RZ, 0x1f, R4 ;  /* 0x0000001fff057819 */ /* 0x000fe20000011604 */
[----:B------:R-:W-:-:S03]  /*0110*/  IMAD.HI R0, R3, 0x78787879, RZ ;  /* 0x7878787903007827 */ /* 0x000fc600078e02ff */
[----:B------:R-:W-:Y:S02]  /*0120*/  LEA.HI.SX32 R7, R4, R5, 0x1d ;  /* 0x0000000504077211 */ /* 0x000fe400078feaff */
[----:B------:R-:W-:-:S03]  /*0130*/  SHF.R.U32.HI R5, RZ, 0x1f, R0 ;  /* 0x0000001fff057819 */ /* 0x000fc60000011600 */
[----:B------:R-:W-:Y:S01]  /*0140*/  IMAD R16, R7, -0x11, R2 ;  /* 0xffffffef07107824 */ /* 0x000fe200078e0202 */
[----:B------:R-:W-:Y:S01]  /*0150*/  LEA.HI.SX32 R0, R0, R5, 0x1d ;  /* 0x0000000500007211 */ /* 0x000fe200078feaff */
[----:B------:R-:W-:-:S03]  /*0160*/  VIADD R7, R9, 0xffffca00 ;  /* 0xffffca0009077836 */ /* 0x000fc60000000000 */
[----:B------:R-:W-:Y:S01]  /*0170*/  ISETP.GT.AND P0, PT, R16, RZ, PT ;  /* 0x000000ff1000720c */ /* 0x000fe20003f04270 */
[----:B------:R-:W-:Y:S01]  /*0180*/  IMAD R17, R0, -0x11, R3 ;  /* 0xffffffef00117824 */ /* 0x000fe200078e0203 */
[----:B------:R-:W-:Y:S02]  /*0190*/  ISETP.GT.AND P1, PT, R16, -0x1, PT ;  /* 0xffffffff1000780c */ /* 0x000fe40003f24270 */
[----:B------:R-:W-:Y:S01]  /*01a0*/  CS2R R2, SRZ ;  /* 0x0000000000027805 */ /* 0x000fe2000001ff00 */
[----:B--2---:R-:W-:Y:S01]  /*01b0*/  IMAD.WIDE R6, R7, 0x4, R20 ;  /* 0x0000000407067825 */ /* 0x004fe200078e0214 */
[----:B------:R-:W-:-:S04]  /*01c0*/  ISETP.GT.AND P4, PT, R17, RZ, P0 ;  /* 0x000000ff1100720c */ /* 0x000fc80000784270 */
[----:B------:R-:W-:Y:S01]  /*01d0*/  ISETP.LT.AND P4, PT, R9, 0xd8c00, P4 ;  /* 0x000d8c000900780c */ /* 0x000fe20002781270 */
[----:B------:R-:W-:Y:S01]  /*01e0*/  VIADD R0, R16, 0x1 ;  /* 0x0000000110007836 */ /* 0x000fe20000000000 */
[----:B------:R-:W-:-:S04]  /*01f0*/  ISETP.GT.AND P2, PT, R17, RZ, P1 ;  /* 0x000000ff1100720c */ /* 0x000fc80000f44270 */
[C---:B------:R-:W-:Y:S02]  /*0200*/  ISETP.LT.AND P2, PT, R9.reuse, 0xd8c00, P2 ;  /* 0x000d8c000900780c */ /* 0x040fe40001741270 */
[----:B------:R-:W-:Y:S01]  /*0210*/  ISETP.GE.U32.AND P1, PT, R0, 0x11, PT ;  /* 0x000000110000780c */ /* 0x000fe20003f26070 */
[----:B------:R-:W-:-:S04]  /*0220*/  VIADD R11, R9, 0xffffcd00 ;  /* 0xffffcd00090b7836 */ /* 0x000fc80000000000 */
[----:B------:R1:W2:Y:S01]  /*0230*/  @P4 LDG.E.64 R2, desc[UR4][R6.64] ;  /* 0x0000000406024981 */ /* 0x0002a2000c1e1b00 */
[----:B------:R-:W-:Y:S02]  /*0240*/  ISETP.GT.AND P3, PT, R17, RZ, !P1 ;  /* 0x000000ff1100720c */ /* 0x000fe40004f64270 */
[----:B------:R-:W-:Y:S01]  /*0250*/  CS2R R4, SRZ ;  /* 0x0000000000047805 */ /* 0x000fe2000001ff00 */
[----:B------:R-:W-:Y:S01]  /*0260*/  IMAD.WIDE R10, R11, 0x4, R20 ;  /* 0x000000040b0a7825 */ /* 0x000fe200078e0214 */
[----:B------:R-:W-:-:S04]  /*0270*/  ISETP.LT.AND P3, PT, R9, 0xd8c00, P3 ;  /* 0x000d8c000900780c */ /* 0x000fc80001f61270 */
[----:B------:R3:W4:Y:S01]  /*0280*/  @P2 LDG.E.64 R4, desc[UR4][R10.64] ;  /* 0x000000040a042981 */ /* 0x000722000c1e1b00 */
[----:B-1----:R-:W-:Y:S01]  /*0290*/  VIADD R7, R9, 0xffffd000 ;  /* 0xffffd00009077836 */ /* 0x002fe20000000000 */
[----:B------:R-:W-:-:S03]  /*02a0*/  CS2R R12, SRZ ;  /* 0x00000000000c7805 */ /* 0x000fc6000001ff00 */
[----:B------:R-:W-:-:S05]  /*02b0*/  IMAD.WIDE R6, R7, 0x4, R20 ;  /* 0x0000000407067825 */ /* 0x000fca00078e0214 */
[----:B------:R1:W5:Y:S01]  /*02c0*/  @P3 LDG.E.64 R12, desc[UR4][R6.64] ;  /* 0x00000004060c3981 */ /* 0x000362000c1e1b00 */
[C---:B------:R-:W-:Y:S01]  /*02d0*/  VIADD R0, R16.reuse, 0x2 ;  /* 0x0000000210007836 */ /* 0x040fe20000000000 */
[----:B------:R-:W-:-:S04]  /*02e0*/  ISETP.GE.AND P6, PT, R16, 0xf, PT ;  /* 0x0000000f1000780c */ /* 0x000fc80003fc6270 */
[----:B------:R-:W-:Y:S02]  /*02f0*/  SEL R0, R0, RZ, !P6 ;  /* 0x000000ff00007207 */ /* 0x000fe40007000000 */
[C---:B------:R-:W-:Y:S02]  /*0300*/  ISETP.GT.AND P6, PT, R17.reuse, 0xe, PT ;  /* 0x0000000e1100780c */ /* 0x040fe40003fc4270 */
[----:B------:R-:W-:Y:S02]  /*0310*/  ISETP.GT.AND P0, PT, R17, -0x1, P0 ;  /* 0xffffffff1100780c */ /* 0x000fe40000704270 */
[----:B------:R-:W-:Y:S02]  /*0320*/  ISETP.GT.AND P5, PT, R16, 0xe, PT ;  /* 0x0000000e1000780c */ /* 0x000fe40003fa4270 */
[C---:B------:R-:W-:Y:S01]  /*0330*/  ISETP.LT.AND P0, PT, R9.reuse, 0xd8c00, P0 ;  /* 0x000d8c000900780c */ /* 0x040fe20000701270 */
[----:B------:R-:W-:Y:S01]  /*0340*/  VIADD R15, R9, 0xfffffd00 ;  /* 0xfffffd00090f7836 */ /* 0x000fe20000000000 */
[----:B---3--:R-:W-:-:S02]  /*0350*/  CS2R R10, SRZ ;  /* 0x00000000000a7805 */ /* 0x008fc4000001ff00 */
[----:B-1----:R-:W-:Y:S01]  /*0360*/  LOP3.LUT R6, R17, R16, RZ, 0xfc, !PT ;  /* 0x0000001011067212 */ /* 0x002fe200078efcff */
[----:B------:R-:W-:-:S04]  /*0370*/  IMAD.WIDE R14, R15, 0x4, R20 ;  /* 0x000000040f0e7825 */ /* 0x000fc800078e0214 */
[----:B------:R-:W-:Y:S02]  /*0380*/  VIADD R25, R0, 0x11 ;  /* 0x0000001100197836 */ /* 0x000fe40000000000 */
[----:B------:R-:W-:Y:S02]  /*0390*/  VIADD R26, R17, 0x1 ;  /* 0x00000001111a7836 */ /* 0x000fe40000000000 */
[----:B------:R-:W-:Y:S01]  /*03a0*/  @!P5 IMAD.MOV R25, RZ, RZ, R0 ;  /* 0x000000ffff19d224 */ /* 0x000fe200078e0200 */
[----:B------:R1:W3:Y:S01]  /*03b0*/  @P0 LDG.E.64 R10, desc[UR4][R14.64] ;  /* 0x000000040e0a0981 */ /* 0x0002e2000c1e1b00 */
[C---:B------:R-:W-:Y:S02]  /*03c0*/  VIADD R23, R9.reuse, 0x300 ;  /* 0x0000030009177836 */ /* 0x040fe40000000000 */
[----:B------:R-:W-:-:S04]  /*03d0*/  IMAD.WIDE R18, R9, 0x4, R20 ;  /* 0x0000000409127825 */ /* 0x000fc800078e0214 */
[----:B------:R-:W-:Y:S01]  /*03e0*/  IMAD.WIDE R22, R23, 0x4, R20 ;  /* 0x0000000417167825 */ /* 0x000fe200078e0214 */
[----:B-1----:R-:W-:-:S03]  /*03f0*/  CS2R R14, SRZ ;  /* 0x00000000000e7805 */ /* 0x002fc6000001ff00 */
[C---:B------:R-:W-:Y:S02]  /*0400*/  VIADD R29, R9.reuse, 0x3000 ;  /* 0x00003000091d7836 */ /* 0x040fe40000000000 */
[----:B------:R-:W-:Y:S02]  /*0410*/  VIADD R27, R9, 0x3300 ;  /* 0x00003300091b7836 */ /* 0x000fe40000000000 */
[----:B------:R-:W-:Y:S01]  /*0420*/  IMAD.WIDE R28, R29, 0x4, R20 ;  /* 0x000000041d1c7825 */ /* 0x000fe200078e0214 */
[----:B--2---:R-:W-:-:S03]  /*0430*/  SEL R8, R3, RZ, P4 ;  /* 0x000000ff03087207 */ /* 0x004fc60002000000 */
[C---:B------:R-:W-:Y:S01]  /*0440*/  VIADD R3, R17.reuse, 0x2 ;  /* 0x0000000211037836 */ /* 0x040fe20000000000 */
[----:B------:R-:W-:Y:S02]  /*0450*/  SEL R2, R2, RZ, P4 ;  /* 0x000000ff02027207 */ /* 0x000fe40002000000 */
[----:B------:R-:W-:-:S04]  /*0460*/  ISETP.GE.AND P4, PT, R17, 0xf, PT ;  /* 0x0000000f1100780c */ /* 0x000fc80003f86270 */
[----:B------:R-:W-:Y:S02]  /*0470*/  SEL R3, R3, RZ, !P4 ;  /* 0x000000ff03037207 */ /* 0x000fe40006000000 */
[----:B----4-:R-:W-:-:S03]  /*0480*/  SEL R7, R4, RZ, P2 ;  /* 0x000000ff04077207 */ /* 0x010fc60001000000 */
[----:B------:R-:W-:Y:S01]  /*0490*/  VIADD R24, R3, 0x11 ;  /* 0x0000001103187836 */ /* 0x000fe20000000000 */
[----:B------:R-:W-:Y:S01]  /*04a0*/  SEL R5, R5, RZ, P2 ;  /* 0x000000ff05057207 */ /* 0x000fe20001000000 */
[----:B------:R-:W-:Y:S01]  /*04b0*/  @!P6 IMAD.MOV R24, RZ, RZ, R3 ;  /* 0x000000ffff18e224 */ /* 0x000fe200078e0203 */
[C---:B------:R-:W-:Y:S01]  /*04c0*/  ISETP.GT.AND P2, PT, R16.reuse, 0x1, PT ;  /* 0x000000011000780c */ /* 0x040fe20003f44270 */
[----:B------:R-:W-:Y:S01]  /*04d0*/  VIADD R3, R16, 0xffffffff ;  /* 0xffffffff10037836 */ /* 0x000fe20000000000 */
[----:B------:R-:W-:-:S04]  /*04e0*/  ISETP.GE.AND P4, PT, R9, 0xd8c00, PT ;  /* 0x000d8c000900780c */ /* 0x000fc80003f86270 */
[----:B------:R-:W-:Y:S02]  /*04f0*/  SEL R3, R3, RZ, P2 ;  /* 0x000000ff03037207 */ /* 0x000fe40001000000 */
[C---:B------:R-:W-:Y:S02]  /*0500*/  ISETP.GT.AND P2, PT, R17.reuse, -0x1, !P1 ;  /* 0xffffffff1100780c */ /* 0x040fe40004f44270 */
[----:B------:R-:W-:Y:S01]  /*0510*/  ISETP.GT.AND P5, PT, R6, -0x1, !P4 ;  /* 0xffffffff0600780c */ /* 0x000fe200067a4270 */
[----:B------:R-:W-:Y:S01]  /*0520*/  VIADD R6, R17, 0xffffffff ;  /* 0xffffffff11067836 */ /* 0x000fe20000000000 */
[----:B-----5:R-:W-:Y:S02]  /*0530*/  SEL R4, R12, RZ, P3 ;  /* 0x000000ff0c047207 */ /* 0x020fe40001800000 */
[----:B------:R-:W-:Y:S02]  /*0540*/  SEL R0, R13, RZ, P3 ;  /* 0x000000ff0d007207 */ /* 0x000fe40001800000 */
[----:B------:R-:W-:-:S02]  /*0550*/  ISETP.LT.AND P2, PT, R9, 0xd8c00, P2 ;  /* 0x000d8c000900780c */ /* 0x000fc40001741270 */
[----:B------:R-:W-:Y:S02]  /*0560*/  ISETP.GT.AND P3, PT, R17, 0x1, PT ;  /* 0x000000011100780c */ /* 0x000fe40003f64270 */
[----:B------:R-:W-:Y:S02]  /*0570*/  ISETP.GE.U32.AND P6, PT, R26, 0x11, PT ;  /* 0x000000111a00780c */ /* 0x000fe40003fc6070 */
[----:B------:R-:W-:Y:S02]  /*0580*/  SEL R6, R6, RZ, P3 ;  /* 0x000000ff06067207 */ /* 0x000fe40001800000 */
[----:B------:R-:W-:Y:S02]  /*0590*/  CS2R R12, SRZ ;  /* 0x00000000000c7805 */ /* 0x000fe4000001ff00 */
[C---:B------:R-:W-:Y:S02]  /*05a0*/  ISETP.GT.AND P3, PT, R16.reuse, RZ, !P6 ;  /* 0x000000ff1000720c */ /* 0x040fe40007764270 */
[----:B------:R-:W-:-:S02]  /*05b0*/  ISETP.GT.AND P6, PT, R16, -0x1, !P6 ;  /* 0xffffffff1000780c */ /* 0x000fc400077c4270 */
[C---:B------:R-:W-:Y:S01]  /*05c0*/  ISETP.LT.AND P3, PT, R9.reuse, 0xd8c00, P3 ;  /* 0x000d8c000900780c */ /* 0x040fe20001f61270 */
[----:B------:R1:W2:Y:S01]  /*05d0*/  @P5 LDG.E.64 R12, desc[UR4][R18.64] ;  /* 0x00000004120c5981 */ /* 0x0002a2000c1e1b00 */
[C---:B------:R-:W-:Y:S02]  /*05e0*/  ISETP.LT.AND P6, PT, R9.reuse, 0xd8c00, P6 ;  /* 0x000d8c000900780c */ /* 0x040fe400037c1270 */
[----:B------:R-:W-:Y:S01]  /*05f0*/  ISETP.LT.U32.AND P1, PT, R26, 0x11, !P1 ;  /* 0x000000111a00780c */ /* 0x000fe20004f21070 */
[----:B------:R4:W5:Y:S01]  /*0600*/  @P2 LDG.E.64 R14, desc[UR4][R22.64] ;  /* 0x00000004160e2981 */ /* 0x000962000c1e1b00 */
[----:B------:R-:W-:Y:S02]  /*0610*/  CS2R R16, SRZ ;  /* 0x0000000000107805 */ /* 0x000fe4000001ff00 */
[----:B------:R-:W-:Y:S01]  /*0620*/  ISETP.LT.AND P1, PT, R9, 0xd8c00, P1 ;  /* 0x000d8c000900780c */ /* 0x000fe20000f21270 */
[----:B------:R-:W-:Y:S01]  /*0630*/  IMAD.WIDE R26, R27, 0x4, R20 ;  /* 0x000000041b1a7825 */ /* 0x000fe200078e0214 */
[----:B-1----:R-:W-:-:S03]  /*0640*/  CS2R R18, SRZ ;  /* 0x0000000000127805 */ /* 0x002fc6000001ff00 */
[----:B------:R1:W5:Y:S01]  /*0650*/  @P3 LDG.E.64 R16, desc[UR4][R28.64] ;  /* 0x000000041c103981 */ /* 0x000362000c1e1b00 */
[----:B----4-:R-:W-:-:S03]  /*0660*/  VIADD R23, R9, 0x3600 ;  /* 0x0000360009177836 */ /* 0x010fc60000000000 */
[----:B------:R-:W4:Y:S01]  /*0670*/  @P6 LDG.E.64 R18, desc[UR4][R26.64] ;  /* 0x000000041a126981 */ /* 0x000f22000c1e1b00 */
[----:B------:R-:W-:Y:S01]  /*0680*/  IMAD.WIDE R20, R23, 0x4, R20 ;  /* 0x0000000417147825 */ /* 0x000fe200078e0214 */
[----:B------:R-:W-:-:S06]  /*0690*/  CS2R R22, SRZ ;  /* 0x0000000000167805 */ /* 0x000fcc000001ff00 */
[----:B------:R-:W4:Y:S01]  /*06a0*/  @P1 LDG.E.64 R22, desc[UR4][R20.64] ;  /* 0x0000000414161981 */ /* 0x000f22000c1e1b00 */
[----:B-1----:R-:W-:Y:S02]  /*06b0*/  IMAD R28, R6, R25, RZ ;  /* 0x00000019061c7224 */ /* 0x002fe400078e02ff */
[C---:B------:R-:W-:Y:S02]  /*06c0*/  IMAD R6, R3.reuse, R6, RZ ;  /* 0x0000000603067224 */ /* 0x040fe400078e02ff */
[----:B------:R-:W-:Y:S01]  /*06d0*/  FADD R5, R8, R5 ;  /* 0x0000000508057221 */ /* 0x000fe20000000000 */
[-C--:B------:R-:W-:Y:S02]  /*06e0*/  IMAD R3, R3, R24.reuse, R28 ;  /* 0x0000001803037224 */ /* 0x080fe400078e021c */
[----:B------:R-:W-:Y:S01]  /*06f0*/  IMAD R6, R25, R24, R6 ;  /* 0x0000001819067224 */ /* 0x000fe200078e0206 */
[----:B---3--:R-:W-:Y:S01]  /*0700*/  SEL R11, R11, RZ, P0 ;  /* 0x000000ff0b0b7207 */ /* 0x008fe20000000000 */
[----:B------:R-:W-:-:S02]  /*0710*/  FADD R0, R5, R0 ;  /* 0x0000000005007221 */ /* 0x000fc40000000000 */
[----:B------:R-:W-:Y:S02]  /*0720*/  IMAD.IADD R3, R6, 0x1, -R3 ;  /* 0x0000000106037824 */ /* 0x000fe400078e0a03 */
[----:B------:R-:W-:Y:S01]  /*0730*/  FADD R7, R2, R7 ;  /* 0x0000000702077221 */ /* 0x000fe20000000000 */
[----:B------:R-:W-:Y:S02]  /*0740*/  FADD R2, R0, R11 ;  /* 0x0000000b00027221 */ /* 0x000fe40000000000 */
[----:B------:R-:W-:Y:S02]  /*0750*/  I2FP.F32.S32 R0, R3 ;  /* 0x0000000300007245 */ /* 0x000fe40000201400 */
[----:B------:R-:W-:Y:S02]  /*0760*/  SEL R10, R10, RZ, P0 ;  /* 0x000000ff0a0a7207 */ /* 0x000fe40000000000 */
[----:B------:R-:W-:Y:S01]  /*0770*/  FSETP.GT.AND P0, PT, |R0|, 8.50705917302346158658e+37, PT ;  /* 0x7e8000000000780b */ /* 0x000fe20003f04200 */
[----:B------:R-:W-:-:S04]  /*0780*/  FADD R7, R7, R4 ;  /* 0x0000000407077221 */ /* 0x000fc80000000000 */
[----:B------:R-:W-:Y:S01]  /*0790*/  FADD R7, R7, R10 ;  /* 0x0000000a07077221 */ /* 0x000fe20000000000 */
[----:B--2---:R-:W-:Y:S02]  /*07a0*/  SEL R13, R13, RZ, P5 ;  /* 0x000000ff0d0d7207 */ /* 0x004fe40002800000 */
[----:B------:R-:W-:Y:S02]  /*07b0*/  SEL R12, R12, RZ, P5 ;  /* 0x000000ff0c0c7207 */ /* 0x000fe40002800000 */
[----:B-----5:R-:W-:Y:S02]  /*07c0*/  SEL R14, R14, RZ, P2 ;  /* 0x000000ff0e0e7207 */ /* 0x020fe40001000000 */
[----:B------:R-:W-:Y:S02]  /*07d0*/  SEL R15, R15, RZ, P2 ;  /* 0x000000ff0f0f7207 */ /* 0x000fe40001000000 */
[----:B------:R-:W-:Y:S01]  /*07e0*/  FSETP.GEU.AND P2, PT, |R0|, 1.175494350822287508e-38, PT ;  /* 0x008000000000780b */ /* 0x000fe20003f4e200 */
[----:B------:R-:W-:Y:S01]  /*07f0*/  FADD R2, R2, R13 ;  /* 0x0000000d02027221 */ /* 0x000fe20000000000 */
[----:B------:R-:W-:Y:S01]  /*0800*/  FADD R7, R7, R12 ;  /* 0x0000000c07077221 */ /* 0x000fe20000000000 */
[----:B------:R-:W-:Y:S01]  /*0810*/  @P0 FMUL R0, R0, 0.25 ;  /* 0x3e80000000000820 */ /* 0x000fe20000400000 */
[----:B------:R-:W-:Y:S01]  /*0820*/  SEL R16, R16, RZ, P3 ;  /* 0x000000ff10107207 */ /* 0x000fe20001800000 */
[----:B------:R-:W-:Y:S01]  /*0830*/  FADD R4, R2, R15 ;  /* 0x0000000f02047221 */ /* 0x000fe20000000000 */
[----:B------:R-:W-:Y:S01]  /*0840*/  SEL R17, R17, RZ, P3 ;  /* 0x000000ff11117207 */ /* 0x000fe20001800000 */
[----:B------:R-:W-:Y:S01]  /*0850*/  FADD R7, R7, R14 ;  /* 0x0000000e07077221 */ /* 0x000fe20000000000 */
[----:B------:R-:W1:Y:S01]  /*0860*/  LDC.64 R2, c[0x0][0x218] ;  /* 0x00008600ff027b82 */ /* 0x000e620000000a00 */
[----:B----4-:R-:W-:-:S02]  /*0870*/  SEL R18, R18, RZ, P6 ;  /* 0x000000ff12127207 */ /* 0x010fc40003000000 */
[----:B------:R-:W-:Y:S01]  /*0880*/  SEL R19, R19, RZ, P6 ;  /* 0x000000ff13137207 */ /* 0x000fe20003000000 */
[----:B------:R-:W-:Y:S01]  /*0890*/  FADD R7, R7, R16 ;  /* 0x0000001007077221 */ /* 0x000fe20000000000 */
[----:B------:R-:W-:Y:S01]  /*08a0*/  @!P2 FMUL R0, R0, 16777216 ;  /* 0x4b8000000000a820 */ /* 0x000fe20000400000 */
[----:B------:R-:W-:Y:S02]  /*08b0*/  FADD R4, R4, R17 ;  /* 0x0000001104047221 */ /* 0x000fe40000000000 */
[----:B------:R-:W-:Y:S01]  /*08c0*/  FADD R7, R7, R18 ;  /* 0x0000001207077221 */ /* 0x000fe20000000000 */
[----:B------:R-:W-:Y:S01]  /*08d0*/  SEL R22, R22, RZ, P1 ;  /* 0x000000ff16167207 */ /* 0x000fe20000800000 */
[----:B------:R-:W-:Y:S01]  /*08e0*/  FADD R4, R4, R19 ;  /* 0x0000001304047221 */ /* 0x000fe20000000000 */
[----:B------:R-:W-:Y:S01]  /*08f0*/  SEL R23, R23, RZ, P1 ;  /* 0x000000ff17177207 */ /* 0x000fe20000800000 */
[----:B------:R-:W2:Y:S02]  /*0900*/  MUFU.RCP R0, R0 ;  /* 0x0000000000007308 */ /* 0x000ea40000001000 */
[----:B------:R-:W-:-:S02]  /*0910*/  FADD R22, R7, R22 ;  /* 0x0000001607167221 */ /* 0x000fc40000000000 */
[----:B------:R-:W-:Y:S02]  /*0920*/  FADD R23, R4, R23 ;  /* 0x0000001704177221 */ /* 0x000fe40000000000 */
[----:B------:R-:W-:Y:S02]  /*0930*/  @P0 FMUL R22, R22, 0.25 ;  /* 0x3e80000016160820 */ /* 0x000fe40000400000 */
[----:B------:R-:W-:Y:S02]  /*0940*/  @P0 FMUL R23, R23, 0.25 ;  /* 0x3e80000017170820 */ /* 0x000fe40000400000 */
[----:B------:R-:W-:Y:S02]  /*0950*/  @!P2 FMUL R22, R22, 16777216 ;  /* 0x4b8000001616a820 */ /* 0x000fe40000400000 */
[----:B------:R-:W-:Y:S01]  /*0960*/  @!P2 FMUL R23, R23, 16777216 ;  /* 0x4b8000001717a820 */ /* 0x000fe20000400000 */
[----:B-1----:R-:W-:-:S04]  /*0970*/  IMAD.WIDE R2, R9, 0x4, R2 ;  /* 0x0000000409027825 */ /* 0x002fc800078e0202 */
[C---:B--2---:R-:W-:Y:S01]  /*0980*/  FMUL R22, R0.reuse, R22 ;  /* 0x0000001600167220 */ /* 0x044fe20000400000 */
[----:B------:R-:W-:Y:S01]  /*0990*/  FMUL R23, R0, R23 ;  /* 0x0000001700177220 */ /* 0x000fe20000400000 */
[----:B------:R-:W-:Y:S06]  /*09a0*/  @P4 EXIT ;  /* 0x000000000000494d */ /* 0x000fec0003800000 */
[----:B------:R-:W-:Y:S01]  /*09b0*/  STG.E.64 desc[UR4][R2.64], R22 ;  /* 0x0000001602007986 */ /* 0x000fe2000c101b04 */
[----:B------:R-:W-:Y:S05]  /*09c0*/  EXIT ;  /* 0x000000000000794d */ /* 0x000fea0003800000 */
.L_x_0:
[----:B------:R-:W-:-:S00]  /*09d0*/  BRA `(.L_x_0) ;  /* 0xfffffffc00fc7947 */ /* 0x000fc0000383ffff */
[----:B------:R-:W-:-:S00]  /*09e0*/  NOP ;  /* 0x0000000000007918 */ /* 0x000fc00000000000 */
        /* <DEDUP_REMOVED lines=9> */
.L_x_1:


//--------------------- .nv.constant0.triton_poi_fused_avg_pool2d_38 --------------------------
	.section	.nv.constant0.triton_poi_fused_avg_pool2d_38,"a",@progbits
	.sectionflags	@""
	.align	4
.nv.constant0.triton_poi_fused_avg_pool2d_38:
	.zero		548
